//
// Generated by NVIDIA NVVM Compiler
//
// Compiler Build ID: CL-36424714
// Cuda compilation tools, release 13.0, V13.0.88
// Based on NVVM 20.0.0
//

.version 9.0
.target sm_100
.address_size 64

	// .globl	_Z7minfindPiS_

.visible .entry _Z7minfindPiS_(
	.param .u64 .ptr .align 1 _Z7minfindPiS__param_0,
	.param .u64 .ptr .align 1 _Z7minfindPiS__param_1
)
{
	.reg .pred 	%p<2>;
	.reg .b32 	%r<41>;
	.reg .b64 	%rd<13>;

	ld.param.u64 	%rd5, [_Z7minfindPiS__param_0];
	ld.param.u64 	%rd4, [_Z7minfindPiS__param_1];
	cvta.to.global.u64 	%rd6, %rd5;
	mov.u32 	%r1, %tid.x;
	mul.wide.u32 	%rd7, %r1, 4000000;
	add.s64 	%rd8, %rd7, %rd6;
	add.s64 	%rd12, %rd8, 32;
	mov.b32 	%r40, 1000001;
	mov.b32 	%r39, 0;
$L__BB0_1:
	ld.global.u32 	%r8, [%rd12+-32];
	min.s32 	%r9, %r8, %r40;
	ld.global.u32 	%r10, [%rd12+-28];
	min.s32 	%r11, %r10, %r9;
	ld.global.u32 	%r12, [%rd12+-24];
	min.s32 	%r13, %r12, %r11;
	ld.global.u32 	%r14, [%rd12+-20];
	min.s32 	%r15, %r14, %r13;
	ld.global.u32 	%r16, [%rd12+-16];
	min.s32 	%r17, %r16, %r15;
	ld.global.u32 	%r18, [%rd12+-12];
	min.s32 	%r19, %r18, %r17;
	ld.global.u32 	%r20, [%rd12+-8];
	min.s32 	%r21, %r20, %r19;
	ld.global.u32 	%r22, [%rd12+-4];
	min.s32 	%r23, %r22, %r21;
	ld.global.u32 	%r24, [%rd12];
	min.s32 	%r25, %r24, %r23;
	ld.global.u32 	%r26, [%rd12+4];
	min.s32 	%r27, %r26, %r25;
	ld.global.u32 	%r28, [%rd12+8];
	min.s32 	%r29, %r28, %r27;
	ld.global.u32 	%r30, [%rd12+12];
	min.s32 	%r31, %r30, %r29;
	ld.global.u32 	%r32, [%rd12+16];
	min.s32 	%r33, %r32, %r31;
	ld.global.u32 	%r34, [%rd12+20];
	min.s32 	%r35, %r34, %r33;
	ld.global.u32 	%r36, [%rd12+24];
	min.s32 	%r37, %r36, %r35;
	ld.global.u32 	%r38, [%rd12+28];
	min.s32 	%r40, %r38, %r37;
	add.s32 	%r39, %r39, 16;
	add.s64 	%rd12, %rd12, 64;
	setp.ne.s32 	%p1, %r39, 1000000;
	@%p1 bra 	$L__BB0_1;
	cvta.to.global.u64 	%rd9, %rd4;
	mul.wide.u32 	%rd10, %r1, 4;
	add.s64 	%rd11, %rd9, %rd10;
	st.global.u32 	[%rd11], %r40;
	ret;

}


// ===== COMPILED SASS (sm_100) =====

	.target	sm_100

	.elftype	@"ET_EXEC"


//--------------------- .note.nv.tkinfo           --------------------------
	.section	.note.nv.tkinfo,"",@"SHT_NOTE"
	.sectionflags	@"SHF_NOTE_NV_TKINFO"
	.tkinfo
        /*0018*/ 	.word	0x00000002
        /*0030*/ 	.string	""
        /*0030*/ 	.string	"ptxas"
        /*0030*/ 	.string	"Cuda compilation tools, release 13.0, V13.0.88"
        /*0030*/ 	.string	"Build cuda_13.0.r13.0/compiler.36424714_0"
        /*0030*/ 	.string	"-arch sm_100 -m 64 "



//--------------------- .note.nv.cuinfo           --------------------------
	.section	.note.nv.cuinfo,"",@"SHT_NOTE"
	.sectionflags	@"SHF_NOTE_NV_CUINFO"
        /*0018*/ 	.short	0x0002
        /*001a*/ 	.short	0x0064
        /*001c*/ 	.short	0x0082
	.zero		2


//--------------------- .nv.info                  --------------------------
	.section	.nv.info,"",@"SHT_CUDA_INFO"
	.align	4


	//----- nvinfo : EIATTR_REGCOUNT
	.align		4
        /*0000*/ 	.byte	0x04, 0x2f
        /*0002*/ 	.short	(.L_1 - .L_0)
	.align		4
.L_0:
        /*0004*/ 	.word	index@(_Z7minfindPiS_)
        /*0008*/ 	.word	0x0000001d


	//----- nvinfo : EIATTR_FRAME_SIZE
	.align		4
.L_1:
        /*000c*/ 	.byte	0x04, 0x11
        /*000e*/ 	.short	(.L_3 - .L_2)
	.align		4
.L_2:
        /*0010*/ 	.word	index@(_Z7minfindPiS_)
        /*0014*/ 	.word	0x00000000


	//----- nvinfo : EIATTR_MIN_STACK_SIZE
	.align		4
.L_3:
        /*0018*/ 	.byte	0x04, 0x12
        /*001a*/ 	.short	(.L_5 - .L_4)
	.align		4
.L_4:
        /*001c*/ 	.word	index@(_Z7minfindPiS_)
        /*0020*/ 	.word	0x00000000
.L_5:


//--------------------- .nv.compat                --------------------------
	.section	.nv.compat,"",@"SHT_CUDA_COMPAT_INFO"
	.align	4
        /*0000*/ 	.byte	0x02, 0x09, 0x00, 0x00, 0x02, 0x02, 0x01, 0x00, 0x02, 0x05, 0x05, 0x00, 0x03, 0x07, 0x01, 0x01
        /*0010*/ 	.byte	0x02, 0x03, 0x00, 0x00, 0x02, 0x06, 0x01, 0x00, 0x04, 0x0b, 0x08, 0x00, 0x09, 0x00, 0x00, 0x00
        /*0020*/ 	.byte	0x00, 0x00, 0x00, 0x00


//--------------------- .nv.info._Z7minfindPiS_   --------------------------
	.section	.nv.info._Z7minfindPiS_,"",@"SHT_CUDA_INFO"
	.sectionflags	@""
	.align	4


	//----- nvinfo : EIATTR_CUDA_API_VERSION
	.align		4
        /*0000*/ 	.byte	0x04, 0x37
        /*0002*/ 	.short	(.L_7 - .L_6)
.L_6:
        /*0004*/ 	.word	0x00000082


	//----- nvinfo : EIATTR_KPARAM_INFO
	.align		4
.L_7:
        /*0008*/ 	.byte	0x04, 0x17
        /*000a*/ 	.short	(.L_9 - .L_8)
.L_8:
        /*000c*/ 	.word	0x00000000
        /*0010*/ 	.short	0x0001
        /*0012*/ 	.short	0x0008
        /*0014*/ 	.byte	0x00, 0xf5, 0x21, 0x00


	//----- nvinfo : EIATTR_KPARAM_INFO
	.align		4
.L_9:
        /*0018*/ 	.byte	0x04, 0x17
        /*001a*/ 	.short	(.L_11 - .L_10)
.L_10:
        /*001c*/ 	.word	0x00000000
        /*0020*/ 	.short	0x0000
        /*0022*/ 	.short	0x0000
        /*0024*/ 	.byte	0x00, 0xf5, 0x21, 0x00


	//----- nvinfo : EIATTR_SPARSE_MMA_MASK
	.align		4
.L_11:
        /*0028*/ 	.byte	0x03, 0x50
        /*002a*/ 	.short	0x0000


	//----- nvinfo : EIATTR_MAXREG_COUNT
	.align		4
        /*002c*/ 	.byte	0x03, 0x1b
        /*002e*/ 	.short	0x00ff


	//----- nvinfo : EIATTR_MERCURY_ISA_VERSION
	.align		4
        /*0030*/ 	.byte	0x03, 0x5f
        /*0032*/ 	.short	0x0101


	//----- nvinfo : EIATTR_VRC_CTA_INIT_COUNT
	.align		4
        /*0034*/ 	.byte	0x02, 0x4a
	.zero		1
	.zero		1


	//----- nvinfo : EIATTR_EXIT_INSTR_OFFSETS
	.align		4
        /*0038*/ 	.byte	0x04, 0x1c
        /*003a*/ 	.short	(.L_13 - .L_12)


	//   ....[0]....
.L_12:
        /*003c*/ 	.word	0x00000890


	//----- nvinfo : EIATTR_CBANK_PARAM_SIZE
	.align		4
.L_13:
        /*0040*/ 	.byte	0x03, 0x19
        /*0042*/ 	.short	0x0010


	//----- nvinfo : EIATTR_PARAM_CBANK
	.align		4
        /*0044*/ 	.byte	0x04, 0x0a
        /*0046*/ 	.short	(.L_15 - .L_14)
	.align		4
.L_14:
        /*0048*/ 	.word	index@(.nv.constant0._Z7minfindPiS_)
        /*004c*/ 	.short	0x0380
        /*004e*/ 	.short	0x0010


	//----- nvinfo : EIATTR_SW_WAR
	.align		4
.L_15:
        /*0050*/ 	.byte	0x04, 0x36
        /*0052*/ 	.short	(.L_17 - .L_16)
.L_16:
        /*0054*/ 	.word	0x00000008
.L_17:


//--------------------- .nv.callgraph             --------------------------
	.section	.nv.callgraph,"",@"SHT_CUDA_CALLGRAPH"
	.align	4
	.sectionentsize	8
	.align		4
        /*0000*/ 	.word	0x00000000
	.align		4
        /*0004*/ 	.word	0xffffffff
	.align		4
        /*0008*/ 	.word	0x00000000
	.align		4
        /*000c*/ 	.word	0xfffffffe
	.align		4
        /*0010*/ 	.word	0x00000000
	.align		4
        /*0014*/ 	.word	0xfffffffd
	.align		4
        /*0018*/ 	.word	0x00000000
	.align		4
        /*001c*/ 	.word	0xfffffffc


//--------------------- .text._Z7minfindPiS_      --------------------------
	.section	.text._Z7minfindPiS_,"ax",@progbits
	.align	128
        .global         _Z7minfindPiS_
        .type           _Z7minfindPiS_,@function
        .size           _Z7minfindPiS_,(.L_x_2 - _Z7minfindPiS_)
        .other          _Z7minfindPiS_,@"STO_CUDA_ENTRY STV_DEFAULT"
_Z7minfindPiS_:
.text._Z7minfindPiS_:
[----:B------:R-:W-:Y:S01]  /*0000*/  LDC R1, c[0x0][0x37c] ;  /* 0x0000df00ff017b82 */ /* 0x000fe20000000800 */
[----:B------:R-:W0:Y:S07]  /*0010*/  S2R R0, SR_TID.X ;  /* 0x0000000000007919 */ /* 0x000e2e0000002100 */
[----:B------:R-:W0:Y:S01]  /*0020*/  LDC.64 R2, c[0x0][0x380] ;  /* 0x0000e000ff027b82 */ /* 0x000e220000000a00 */
[----:B------:R-:W-:Y:S01]  /*0030*/  IMAD.MOV.U32 R8, RZ, RZ, 0xf4241 ;  /* 0x000f4241ff087424 */ /* 0x000fe200078e00ff */
[----:B------:R-:W1:Y:S01]  /*0040*/  LDCU.64 UR6, c[0x0][0x358] ;  /* 0x00006b00ff0677ac */ /* 0x000e620008000a00 */
[----:B------:R-:W-:Y:S01]  /*0050*/  UMOV UR4, URZ ;  /* 0x000000ff00047c82 */ /* 0x000fe20008000000 */
[----:B0-----:R-:W-:-:S03]  /*0060*/  IMAD.WIDE.U32 R2, R0, 0x3d0900, R2 ;  /* 0x003d090000027825 */ /* 0x001fc600078e0002 */
[----:B------:R-:W-:-:S05]  /*0070*/  IADD3 R2, P0, PT, R2, 0x20, RZ ;  /* 0x0000002002027810 */ /* 0x000fca0007f1e0ff */
[----:B-1----:R-:W-:-:S08]  /*0080*/  IMAD.X R3, RZ, RZ, R3, P0 ;  /* 0x000000ffff037224 */ /* 0x002fd000000e0603 */
.L_x_0:
[----:B------:R-:W2:Y:S04]  /*0090*/  LDG.E R9, desc[UR6][R2.64+-0x20] ;  /* 0xffffe00602097981 */ /* 0x000ea8000c1e1900 */
[----:B------:R-:W2:Y:S04]  /*00a0*/  LDG.E R10, desc[UR6][R2.64+-0x1c] ;  /* 0xffffe406020a7981 */ /* 0x000ea8000c1e1900 */
[----:B------:R-:W3:Y:S04]  /*00b0*/  LDG.E R11, desc[UR6][R2.64+-0x18] ;  /* 0xffffe806020b7981 */ /* 0x000ee8000c1e1900 */
[----:B------:R-:W3:Y:S04]  /*00c0*/  LDG.E R22, desc[UR6][R2.64+-0x14] ;  /* 0xffffec0602167981 */ /* 0x000ee8000c1e1900 */
[----:B------:R-:W4:Y:S04]  /*00d0*/  LDG.E R13, desc[UR6][R2.64+-0x10] ;  /* 0xfffff006020d7981 */ /* 0x000f28000c1e1900 */
[----:B------:R-:W4:Y:S04]  /*00e0*/  LDG.E R12, desc[UR6][R2.64+-0xc] ;  /* 0xfffff406020c7981 */ /* 0x000f28000c1e1900 */
[----:B------:R-:W5:Y:S04]  /*00f0*/  LDG.E R14, desc[UR6][R2.64+-0x8] ;  /* 0xfffff806020e7981 */ /* 0x000f68000c1e1900 */
        /* <DEDUP_REMOVED lines=13> */
[----:B------:R-:W5:Y:S01]  /*01d0*/  LDG.E R23, desc[UR6][R2.64+0x64] ;  /* 0x0000640602177981 */ /* 0x000f62000c1e1900 */
[----:B--2---:R-:W-:-:S03]  /*01e0*/  VIMNMX3 R10, R9, R8, R10, PT ;  /* 0x00000008090a720f */ /* 0x004fc6000380010a */
[----:B------:R-:W2:Y:S04]  /*01f0*/  LDG.E R8, desc[UR6][R2.64+0x30] ;  /* 0x0000300602087981 */ /* 0x000ea8000c1e1900 */
[----:B------:R-:W2:Y:S01]  /*0200*/  LDG.E R9, desc[UR6][R2.64+0x34] ;  /* 0x0000340602097981 */ /* 0x000ea2000c1e1900 */
[----:B---3--:R-:W-:-:S03]  /*0210*/  VIMNMX3 R22, R11, R10, R22, PT ;  /* 0x0000000a0b16720f */ /* 0x008fc60003800116 */
[----:B------:R-:W3:Y:S04]  /*0220*/  LDG.E R10, desc[UR6][R2.64+0x38] ;  /* 0x00003806020a7981 */ /* 0x000ee8000c1e1900 */
[----:B------:R-:W3:Y:S01]  /*0230*/  LDG.E R11, desc[UR6][R2.64+0x3c] ;  /* 0x00003c06020b7981 */ /* 0x000ee2000c1e1900 */
[----:B----4-:R-:W-:-:S03]  /*0240*/  VIMNMX3 R22, R13, R22, R12, PT ;  /* 0x000000160d16720f */ /* 0x010fc6000380010c */
[----:B------:R-:W4:Y:S04]  /*0250*/  LDG.E R12, desc[UR6][R2.64+0x40] ;  /* 0x00004006020c7981 */ /* 0x000f28000c1e1900 */
[----:B------:R-:W4:Y:S01]  /*0260*/  LDG.E R13, desc[UR6][R2.64+0x44] ;  /* 0x00004406020d7981 */ /* 0x000f22000c1e1900 */
[----:B-----5:R-:W-:-:S03]  /*0270*/  VIMNMX3 R22, R14, R22, R15, PT ;  /* 0x000000160e16720f */ /* 0x020fc6000380010f */
[----:B------:R-:W5:Y:S04]  /*0280*/  LDG.E R14, desc[UR6][R2.64+0x48] ;  /* 0x00004806020e7981 */ /* 0x000f68000c1e1900 */
[----:B------:R-:W5:Y:S01]  /*0290*/  LDG.E R15, desc[UR6][R2.64+0x4c] ;  /* 0x00004c06020f7981 */ /* 0x000f62000c1e1900 */
[----:B------:R-:W-:-:S03]  /*02a0*/  VIMNMX3 R22, R16, R22, R17, PT ;  /* 0x000000161016720f */ /* 0x000fc60003800111 */
[----:B------:R-:W5:Y:S04]  /*02b0*/  LDG.E R16, desc[UR6][R2.64+0x50] ;  /* 0x0000500602107981 */ /* 0x000f68000c1e1900 */
[----:B------:R-:W5:Y:S01]  /*02c0*/  LDG.E R17, desc[UR6][R2.64+0x54] ;  /* 0x0000540602117981 */ /* 0x000f62000c1e1900 */
[----:B------:R-:W-:-:S03]  /*02d0*/  VIMNMX3 R26, R20, R22, R21, PT ;  /* 0x00000016141a720f */ /* 0x000fc60003800115 */
[----:B------:R-:W5:Y:S04]  /*02e0*/  LDG.E R20, desc[UR6][R2.64+0x58] ;  /* 0x0000580602147981 */ /* 0x000f68000c1e1900 */
[----:B------:R-:W5:Y:S04]  /*02f0*/  LDG.E R21, desc[UR6][R2.64+0x5c] ;  /* 0x00005c0602157981 */ /* 0x000f68000c1e1900 */
[----:B------:R-:W5:Y:S01]  /*0300*/  LDG.E R22, desc[UR6][R2.64+0x60] ;  /* 0x0000600602167981 */ /* 0x000f62000c1e1900 */
[----:B------:R-:W-:-:S03]  /*0310*/  VIMNMX3 R26, R18, R26, R19, PT ;  /* 0x0000001a121a720f */ /* 0x000fc60003800113 */
[----:B------:R-:W5:Y:S04]  /*0320*/  LDG.E R18, desc[UR6][R2.64+0x68] ;  /* 0x0000680602127981 */ /* 0x000f68000c1e1900 */
[----:B------:R-:W5:Y:S01]  /*0330*/  LDG.E R19, desc[UR6][R2.64+0x6c] ;  /* 0x00006c0602137981 */ /* 0x000f62000c1e1900 */
[----:B------:R-:W-:-:S03]  /*0340*/  VIMNMX3 R4, R4, R26, R5, PT ;  /* 0x0000001a0404720f */ /* 0x000fc60003800105 */
[----:B------:R-:W5:Y:S01]  /*0350*/  LDG.E R5, desc[UR6][R2.64+0x74] ;  /* 0x0000740602057981 */ /* 0x000f62000c1e1900 */
[----:B------:R-:W-:-:S03]  /*0360*/  VIMNMX3 R24, R24, R4, R25, PT ;  /* 0x000000041818720f */ /* 0x000fc60003800119 */
[----:B------:R-:W5:Y:S04]  /*0370*/  LDG.E R4, desc[UR6][R2.64+0x70] ;  /* 0x0000700602047981 */ /* 0x000f68000c1e1900 */
[----:B------:R-:W5:Y:S01]  /*0380*/  LDG.E R25, desc[UR6][R2.64+0xb4] ;  /* 0x0000b40602197981 */ /* 0x000f62000c1e1900 */
[----:B------:R-:W-:-:S03]  /*0390*/  VIMNMX3 R24, R6, R24, R7, PT ;  /* 0x000000180618720f */ /* 0x000fc60003800107 */
        /* <DEDUP_REMOVED lines=58> */
[----:B------:R-:W5:Y:S04]  /*0740*/  LDG.E R19, desc[UR6][R2.64+0x118] ;  /* 0x0001180602137981 */ /* 0x000f68000c1e1900 */
[----:B------:R0:W5:Y:S01]  /*0750*/  LDG.E R18, desc[UR6][R2.64+0x11c] ;  /* 0x00011c0602127981 */ /* 0x000162000c1e1900 */
[----:B------:R-:W-:Y:S01]  /*0760*/  VIMNMX3 R4, R5, R26, R4, PT ;  /* 0x0000001a0504720f */ /* 0x000fe20003800104 */
[----:B------:R-:W-:-:S04]  /*0770*/  UIADD3 UR4, UPT, UPT, UR4, 0x50, URZ ;  /* 0x0000005004047890 */ /* 0x000fc8000fffe0ff */
[----:B------:R-:W-:Y:S01]  /*0780*/  UISETP.NE.AND UP0, UPT, UR4, 0xf4240, UPT ;  /* 0x000f42400400788c */ /* 0x000fe2000bf05270 */
[----:B0-----:R-:W-:-:S05]  /*0790*/  IADD3 R2, P0, PT, R2, 0x140, RZ ;  /* 0x0000014002027810 */ /* 0x001fca0007f1e0ff */
[----:B------:R-:W-:Y:S01]  /*07a0*/  IMAD.X R3, RZ, RZ, R3, P0 ;  /* 0x000000ffff037224 */ /* 0x000fe200000e0603 */
[----:B--2---:R-:W-:-:S04]  /*07b0*/  VIMNMX3 R4, R6, R4, R7, PT ;  /* 0x000000040604720f */ /* 0x004fc80003800107 */
[----:B---3--:R-:W-:-:S04]  /*07c0*/  VIMNMX3 R4, R8, R4, R9, PT ;  /* 0x000000040804720f */ /* 0x008fc80003800109 */
[----:B----4-:R-:W-:-:S04]  /*07d0*/  VIMNMX3 R10, R10, R4, R11, PT ;  /* 0x000000040a0a720f */ /* 0x010fc8000380010b */
[----:B-----5:R-:W-:-:S04]  /*07e0*/  VIMNMX3 R10, R12, R10, R13, PT ;  /* 0x0000000a0c0a720f */ /* 0x020fc8000380010d */
[----:B------:R-:W-:-:S04]  /*07f0*/  VIMNMX3 R10, R14, R10, R15, PT ;  /* 0x0000000a0e0a720f */ /* 0x000fc8000380010f */
[----:B------:R-:W-:-:S04]  /*0800*/  VIMNMX3 R10, R16, R10, R17, PT ;  /* 0x0000000a100a720f */ /* 0x000fc80003800111 */
[----:B------:R-:W-:-:S04]  /*0810*/  VIMNMX3 R10, R20, R10, R21, PT ;  /* 0x0000000a140a720f */ /* 0x000fc80003800115 */
[----:B------:R-:W-:-:S04]  /*0820*/  VIMNMX3 R10, R24, R10, R25, PT ;  /* 0x0000000a180a720f */ /* 0x000fc80003800119 */
[----:B------:R-:W-:-:S04]  /*0830*/  VIMNMX3 R10, R23, R10, R22, PT ;  /* 0x0000000a170a720f */ /* 0x000fc80003800116 */
[----:B------:R-:W-:Y:S01]  /*0840*/  VIMNMX3 R8, R19, R10, R18, PT ;  /* 0x0000000a1308720f */ /* 0x000fe20003800112 */
[----:B------:R-:W-:Y:S06]  /*0850*/  BRA.U UP0, `(.L_x_0) ;  /* 0xfffffff9000c7547 */ /* 0x000fec000b83ffff */
[----:B------:R-:W0:Y:S02]  /*0860*/  LDC.64 R2, c[0x0][0x388] ;  /* 0x0000e200ff027b82 */ /* 0x000e240000000a00 */
[----:B0-----:R-:W-:-:S05]  /*0870*/  IMAD.WIDE.U32 R2, R0, 0x4, R2 ;  /* 0x0000000400027825 */ /* 0x001fca00078e0002 */
[----:B------:R-:W-:Y:S01]  /*0880*/  STG.E desc[UR6][R2.64], R8 ;  /* 0x0000000802007986 */ /* 0x000fe2000c101906 */
[----:B------:R-:W-:Y:S05]  /*0890*/  EXIT ;  /* 0x000000000000794d */ /* 0x000fea0003800000 */
.L_x_1:
[----:B------:R-:W-:-:S00]  /*08a0*/  BRA `(.L_x_1) ;  /* 0xfffffffc00fc7947 */ /* 0x000fc0000383ffff */
[----:B------:R-:W-:-:S00]  /*08b0*/  NOP ;  /* 0x0000000000007918 */ /* 0x000fc00000000000 */
        /* <DEDUP_REMOVED lines=12> */
.L_x_2:


//--------------------- .nv.shared.reserved.0     --------------------------
	.section	.nv.shared.reserved.0,"aw",@nobits
	.weak		__nv_reservedSMEM_offset_0_alias
	.size		__nv_reservedSMEM_offset_0_alias, 0, 64
	.other		__nv_reservedSMEM_offset_0_alias,@"STO_CUDA_RESERVED_SHARED STV_DEFAULT"
__nv_reservedSMEM_offset_0_alias:
	.zero		0
	.zero		64


//--------------------- .nv.constant0._Z7minfindPiS_ --------------------------
	.section	.nv.constant0._Z7minfindPiS_,"a",@progbits
	.sectionflags	@""
	.align	4
.nv.constant0._Z7minfindPiS_:
	.zero		912


//--------------------- SYMBOLS --------------------------

	.type		.nv.reservedSmem.offset0,@object
	.size		.nv.reservedSmem.offset0,0x4
